	.headerflags	@"EF_CUDA_TEXMODE_UNIFIED EF_CUDA_64BIT_ADDRESS EF_CUDA_SM86 EF_CUDA_VIRTUAL_SM(EF_CUDA_SM86)"
	.elftype	@"ET_EXEC"


//--------------------- .nv.info                  --------------------------
	.section	.nv.info,"",@"SHT_CUDA_INFO"
	.align	4


	//----- nvinfo : EIATTR_REGCOUNT
	.align		4
        /*0000*/ 	.byte	0x04, 0x2f
        /*0002*/ 	.short	(.L_1 - .L_0)
	.align		4
.L_0:
        /*0004*/ 	.word	index@(triton_)
        /*0008*/ 	.word	0x00000017


	//----- nvinfo : EIATTR_MIN_STACK_SIZE
	.align		4
.L_1:
        /*000c*/ 	.byte	0x04, 0x12
        /*000e*/ 	.short	(.L_3 - .L_2)
	.align		4
.L_2:
        /*0010*/ 	.word	index@(triton_)
        /*0014*/ 	.word	0x00000000


	//----- nvinfo : EIATTR_FRAME_SIZE
	.align		4
.L_3:
        /*0018*/ 	.byte	0x04, 0x11
        /*001a*/ 	.short	(.L_5 - .L_4)
	.align		4
.L_4:
        /*001c*/ 	.word	index@(triton_)
        /*0020*/ 	.word	0x00000000


	//----- nvinfo : EIATTR_MIN_STACK_SIZE
	.align		4
.L_5:
        /*0024*/ 	.byte	0x04, 0x12
        /*0026*/ 	.short	(.L_7 - .L_6)
	.align		4
.L_6:
        /*0028*/ 	.word	index@(triton_)
        /*002c*/ 	.word	0x00000000
.L_7:


//--------------------- .nv.info.triton_          --------------------------
	.section	.nv.info.triton_,"",@"SHT_CUDA_INFO"
	.sectionflags	@""
	.align	4


	//----- nvinfo : EIATTR_CUDA_API_VERSION
	.align		4
        /*0000*/ 	.byte	0x04, 0x37
        /*0002*/ 	.short	(.L_9 - .L_8)
.L_8:
        /*0004*/ 	.word	0x0000007c


	//----- nvinfo : EIATTR_SW2861232_WAR
	.align		4
.L_9:
        /*0008*/ 	.byte	0x01, 0x35
	.zero		2


	//----- nvinfo : EIATTR_PARAM_CBANK
	.align		4
        /*000c*/ 	.byte	0x04, 0x0a
        /*000e*/ 	.short	(.L_11 - .L_10)
	.align		4
.L_10:
        /*0010*/ 	.word	index@(.nv.constant0.triton_)
        /*0014*/ 	.short	0x0160
        /*0016*/ 	.short	0x0050


	//----- nvinfo : EIATTR_CBANK_PARAM_SIZE
	.align		4
.L_11:
        /*0018*/ 	.byte	0x03, 0x19
        /*001a*/ 	.short	0x0050


	//----- nvinfo : EIATTR_KPARAM_INFO
	.align		4
        /*001c*/ 	.byte	0x04, 0x17
        /*001e*/ 	.short	(.L_13 - .L_12)
.L_12:
        /*0020*/ 	.word	0x00000000
        /*0024*/ 	.short	0x0009
        /*0026*/ 	.short	0x0048
        /*0028*/ 	.byte	0x00, 0xf4, 0x21, 0x00


	//----- nvinfo : EIATTR_KPARAM_INFO
	.align		4
.L_13:
        /*002c*/ 	.byte	0x04, 0x17
        /*002e*/ 	.short	(.L_15 - .L_14)
.L_14:
        /*0030*/ 	.word	0x00000000
        /*0034*/ 	.short	0x0008
        /*0036*/ 	.short	0x0040
        /*0038*/ 	.byte	0x00, 0xf0, 0x11, 0x00


	//----- nvinfo : EIATTR_KPARAM_INFO
	.align		4
.L_15:
        /*003c*/ 	.byte	0x04, 0x17
        /*003e*/ 	.short	(.L_17 - .L_16)
.L_16:
        /*0040*/ 	.word	0x00000000
        /*0044*/ 	.short	0x0007
        /*0046*/ 	.short	0x0038
        /*0048*/ 	.byte	0x00, 0xf4, 0x21, 0x00


	//----- nvinfo : EIATTR_KPARAM_INFO
	.align		4
.L_17:
        /*004c*/ 	.byte	0x04, 0x17
        /*004e*/ 	.short	(.L_19 - .L_18)
.L_18:
        /*0050*/ 	.word	0x00000000
        /*0054*/ 	.short	0x0006
        /*0056*/ 	.short	0x0030
        /*0058*/ 	.byte	0x00, 0xf4, 0x21, 0x00


	//----- nvinfo : EIATTR_KPARAM_INFO
	.align		4
.L_19:
        /*005c*/ 	.byte	0x04, 0x17
        /*005e*/ 	.short	(.L_21 - .L_20)
.L_20:
        /*0060*/ 	.word	0x00000000
        /*0064*/ 	.short	0x0005
        /*0066*/ 	.short	0x0028
        /*0068*/ 	.byte	0x00, 0xf4, 0x21, 0x00


	//----- nvinfo : EIATTR_KPARAM_INFO
	.align		4
.L_21:
        /*006c*/ 	.byte	0x04, 0x17
        /*006e*/ 	.short	(.L_23 - .L_22)
.L_22:
        /*0070*/ 	.word	0x00000000
        /*0074*/ 	.short	0x0004
        /*0076*/ 	.short	0x0020
        /*0078*/ 	.byte	0x00, 0xf4, 0x21, 0x00


	//----- nvinfo : EIATTR_KPARAM_INFO
	.align		4
.L_23:
        /*007c*/ 	.byte	0x04, 0x17
        /*007e*/ 	.short	(.L_25 - .L_24)
.L_24:
        /*0080*/ 	.word	0x00000000
        /*0084*/ 	.short	0x0003
        /*0086*/ 	.short	0x0018
        /*0088*/ 	.byte	0x00, 0xf4, 0x21, 0x00


	//----- nvinfo : EIATTR_KPARAM_INFO
	.align		4
.L_25:
        /*008c*/ 	.byte	0x04, 0x17
        /*008e*/ 	.short	(.L_27 - .L_26)
.L_26:
        /*0090*/ 	.word	0x00000000
        /*0094*/ 	.short	0x0002
        /*0096*/ 	.short	0x0010
        /*0098*/ 	.byte	0x00, 0xf4, 0x21, 0x00


	//----- nvinfo : EIATTR_KPARAM_INFO
	.align		4
.L_27:
        /*009c*/ 	.byte	0x04, 0x17
        /*009e*/ 	.short	(.L_29 - .L_28)
.L_28:
        /*00a0*/ 	.word	0x00000000
        /*00a4*/ 	.short	0x0001
        /*00a6*/ 	.short	0x0008
        /*00a8*/ 	.byte	0x00, 0xf4, 0x21, 0x00


	//----- nvinfo : EIATTR_KPARAM_INFO
	.align		4
.L_29:
        /*00ac*/ 	.byte	0x04, 0x17
        /*00ae*/ 	.short	(.L_31 - .L_30)
.L_30:
        /*00b0*/ 	.word	0x00000000
        /*00b4*/ 	.short	0x0000
        /*00b6*/ 	.short	0x0000
        /*00b8*/ 	.byte	0x00, 0xf4, 0x21, 0x00


	//----- nvinfo : EIATTR_MAXREG_COUNT
	.align		4
.L_31:
        /*00bc*/ 	.byte	0x03, 0x1b
        /*00be*/ 	.short	0x00ff


	//----- nvinfo : EIATTR_EXIT_INSTR_OFFSETS
	.align		4
        /*00c0*/ 	.byte	0x04, 0x1c
        /*00c2*/ 	.short	(.L_33 - .L_32)


	//   ....[0]....
.L_32:
        /*00c4*/ 	.word	0x00000550


	//----- nvinfo : EIATTR_REQNTID
	.align		4
.L_33:
        /*00c8*/ 	.byte	0x04, 0x10
        /*00ca*/ 	.short	(.L_35 - .L_34)
.L_34:
        /*00cc*/ 	.word	0x00000100
        /*00d0*/ 	.word	0x00000001
        /*00d4*/ 	.word	0x00000001
.L_35:


//--------------------- .nv.callgraph             --------------------------
	.section	.nv.callgraph,"",@"SHT_CUDA_CALLGRAPH"
	.align	4
	.sectionentsize	8
	.align		4
        /*0000*/ 	.word	0x00000000
	.align		4
        /*0004*/ 	.word	0xffffffff
	.align		4
        /*0008*/ 	.word	0x00000000
	.align		4
        /*000c*/ 	.word	0xfffffffe
	.align		4
        /*0010*/ 	.word	0x00000000
	.align		4
        /*0014*/ 	.word	0xfffffffd
	.align		4
        /*0018*/ 	.word	0x00000000
	.align		4
        /*001c*/ 	.word	0xfffffffc


//--------------------- .nv.rel.action            --------------------------
	.section	.nv.rel.action,"",@"SHT_CUDA_RELOCINFO"
	.align	8
	.sectionentsize	8
        /*0000*/ 	.byte	0x73, 0x00, 0x00, 0x00, 0x00, 0x00, 0x00, 0x00, 0x00, 0x00, 0x00, 0x11, 0x25, 0x00, 0x05, 0x36


//--------------------- .nv.constant0.triton_     --------------------------
	.section	.nv.constant0.triton_,"a",@progbits
	.sectionflags	@""
	.align	4
.nv.constant0.triton_:
	.zero		432


//--------------------- .text.triton_             --------------------------
	.section	.text.triton_,"ax",@progbits
	.sectioninfo	@"SHI_REGISTERS=23"
	.align	128
        .global         triton_
        .type           triton_,@function
        .size           triton_,(.L_x_1 - triton_)
        .other          triton_,@"STO_CUDA_ENTRY STV_DEFAULT"
triton_:
.text.triton_:
[----:B------:R-:W-:Y:S02]  /*0000*/  IMAD.MOV.U32 R1, RZ, RZ, c[0x0][0x28] ;  /* 0x00000a00ff017624 */ /* 0x000fe400078e00ff */
[----:B------:R-:W0:Y:S01]  /*0010*/  S2R R0, SR_TID.X ;  /* 0x0000000000007919 */ /* 0x000e220000002100 */
[----:B------:R-:W-:Y:S01]  /*0020*/  IMAD.MOV.U32 R9, RZ, RZ, 0x2 ;  /* 0x00000002ff097424 */ /* 0x000fe200078e00ff */
[----:B------:R-:W-:Y:S02]  /*0030*/  ULDC.64 UR4, c[0x0][0x118] ;  /* 0x0000460000047ab9 */ /* 0x000fe40000000a00 */
[----:B------:R-:W1:Y:S01]  /*0040*/  S2R R3, SR_CTAID.X ;  /* 0x0000000000037919 */ /* 0x000e620000002500 */
[----:B0-----:R-:W-:-:S05]  /*0050*/  IMAD.SHL.U32 R0, R0, 0x2, RZ ;  /* 0x0000000200007824 */ /* 0x001fca00078e00ff */
[----:B------:R-:W-:-:S04]  /*0060*/  LOP3.LUT R0, R0, 0x1fe, RZ, 0xc0, !PT ;  /* 0x000001fe00007812 */ /* 0x000fc800078ec0ff */
[----:B-1----:R-:W-:-:S05]  /*0070*/  LEA R0, R3, R0, 0x9 ;  /* 0x0000000003007211 */ /* 0x002fca00078e48ff */
[----:B------:R-:W-:-:S05]  /*0080*/  IMAD.HI R2, R0, 0x2aaaaaab, RZ ;  /* 0x2aaaaaab00027827 */ /* 0x000fca00078e02ff */
[----:B------:R-:W-:-:S04]  /*0090*/  SHF.R.U32.HI R3, RZ, 0x1f, R2 ;  /* 0x0000001fff037819 */ /* 0x000fc80000011602 */
[----:B------:R-:W-:-:S05]  /*00a0*/  LEA.HI.SX32 R3, R2, R3, 0x17 ;  /* 0x0000000302037211 */ /* 0x000fca00078fbaff */
[----:B------:R-:W-:-:S05]  /*00b0*/  IMAD.WIDE R6, R3, R9, c[0x0][0x180] ;  /* 0x0000600003067625 */ /* 0x000fca00078e0209 */
[----:B------:R0:W2:Y:S01]  /*00c0*/  LDG.E.EL.U16 R18, [R6.64] ;  /* 0x0000000406127981 */ /* 0x0000a2000c2e1500 */
[----:B------:R-:W-:-:S06]  /*00d0*/  IMAD.WIDE R10, R3, R9, c[0x0][0x188] ;  /* 0x00006200030a7625 */ /* 0x000fcc00078e0209 */
[----:B------:R1:W3:Y:S01]  /*00e0*/  LDG.E.EL.U16 R11, [R10.64] ;  /* 0x000000040a0b7981 */ /* 0x0002e2000c2e1500 */
[----:B------:R-:W-:Y:S02]  /*00f0*/  IMAD R16, R3, -0xc00, R0 ;  /* 0xfffff40003107824 */ /* 0x000fe400078e0200 */
[----:B------:R-:W-:-:S03]  /*0100*/  IMAD.MOV.U32 R5, RZ, RZ, 0x4 ;  /* 0x00000004ff057424 */ /* 0x000fc600078e00ff */
[----:B------:R-:W-:Y:S01]  /*0110*/  IADD3 R4, R16, 0x3c00, RZ ;  /* 0x00003c0010047810 */ /* 0x000fe20007ffe0ff */
[----:B------:R-:W-:-:S04]  /*0120*/  IMAD.WIDE R2, R0, R5, c[0x0][0x178] ;  /* 0x00005e0000027625 */ /* 0x000fc800078e0205 */
[C---:B------:R-:W-:Y:S02]  /*0130*/  IMAD.WIDE.U32 R12, R4.reuse, R9, c[0x0][0x170] ;  /* 0x00005c00040c7625 */ /* 0x040fe400078e0009 */
[----:B------:R-:W4:Y:S02]  /*0140*/  LDG.E.64 R2, [R2.64] ;  /* 0x0000000402027981 */ /* 0x000f24000c1e1b00 */
[----:B------:R-:W-:Y:S02]  /*0150*/  IMAD.WIDE.U32 R4, R4, R5, c[0x0][0x168] ;  /* 0x00005a0004047625 */ /* 0x000fe400078e0005 */
[----:B------:R5:W4:Y:S02]  /*0160*/  LDG.E.EL R8, [R12.64] ;  /* 0x000000040c087981 */ /* 0x000b24000c2e1900 */
[CC--:B------:R-:W-:Y:S02]  /*0170*/  IMAD.WIDE R14, R16.reuse, R9.reuse, c[0x0][0x190] ;  /* 0x00006400100e7625 */ /* 0x0c0fe400078e0209 */
[----:B------:R-:W4:Y:S02]  /*0180*/  LDG.E.EL.64 R4, [R4.64] ;  /* 0x0000000404047981 */ /* 0x000f24000c2e1b00 */
[----:B------:R-:W-:-:S02]  /*0190*/  IMAD.WIDE R16, R16, R9, c[0x0][0x198] ;  /* 0x0000660010107625 */ /* 0x000fc400078e0209 */
[----:B-1----:R-:W4:Y:S02]  /*01a0*/  LDG.E.EL R10, [R14.64] ;  /* 0x000000040e0a7981 */ /* 0x002f24000c2e1900 */
[----:B0-----:R-:W-:Y:S02]  /*01b0*/  IMAD.WIDE R6, R0, R9, c[0x0][0x160] ;  /* 0x0000580000067625 */ /* 0x001fe400078e0209 */
[----:B------:R-:W4:Y:S04]  /*01c0*/  LDG.E.EL R9, [R16.64] ;  /* 0x0000000410097981 */ /* 0x000f28000c2e1900 */
[----:B------:R-:W4:Y:S01]  /*01d0*/  LDG.E R0, [R6.64] ;  /* 0x0000000406007981 */ /* 0x000f22000c1e1900 */
[C---:B--2---:R-:W-:Y:S01]  /*01e0*/  SHF.L.U32 R20, R18.reuse, 0x10, RZ ;  /* 0x0000001012147819 */ /* 0x044fe200000006ff */
[----:B------:R-:W-:-:S03]  /*01f0*/  IMAD.U32 R19, R18, 0x10000, RZ ;  /* 0x0001000012137824 */ /* 0x000fc600078e00ff */
[----:B------:R-:W-:Y:S02]  /*0200*/  FSETP.GE.AND P1, PT, R20, RZ, PT ;  /* 0x000000ff1400720b */ /* 0x000fe40003f26000 */
[----:B------:R-:W-:Y:S02]  /*0210*/  FSETP.GE.AND P0, PT, R19, RZ, PT ;  /* 0x000000ff1300720b */ /* 0x000fe40003f06000 */
[C---:B-----5:R-:W-:Y:S01]  /*0220*/  SEL R12, R18.reuse, RZ, !P1 ;  /* 0x000000ff120c7207 */ /* 0x060fe20004800000 */
[----:B---3--:R-:W-:Y:S01]  /*0230*/  IMAD.U32 R13, R11, 0x10000, RZ ;  /* 0x000100000b0d7824 */ /* 0x008fe200078e00ff */
[----:B------:R-:W-:Y:S02]  /*0240*/  SEL R18, R18, RZ, !P0 ;  /* 0x000000ff12127207 */ /* 0x000fe40004000000 */
[----:B------:R-:W-:Y:S02]  /*0250*/  SHF.L.U32 R12, R12, 0x10, RZ ;  /* 0x000000100c0c7819 */ /* 0x000fe400000006ff */
[----:B------:R-:W-:Y:S01]  /*0260*/  FSETP.GTU.AND P0, PT, R13, RZ, PT ;  /* 0x000000ff0d00720b */ /* 0x000fe20003f0c000 */
[----:B------:R-:W-:-:S02]  /*0270*/  IMAD.U32 R18, R18, 0x10000, RZ ;  /* 0x0001000012127824 */ /* 0x000fc400078e00ff */
[----:B------:R-:W-:Y:S01]  /*0280*/  FADD R12, RZ, -R12 ;  /* 0x8000000cff0c7221 */ /* 0x000fe20000000000 */
[----:B------:R-:W-:Y:S01]  /*0290*/  FSETP.GTU.AND P2, PT, R13, RZ, PT ;  /* 0x000000ff0d00720b */ /* 0x000fe20003f4c000 */
[----:B------:R-:W-:Y:S01]  /*02a0*/  FADD R18, RZ, -R18 ;  /* 0x80000012ff127221 */ /* 0x000fe20000000000 */
[----:B------:R-:W-:Y:S02]  /*02b0*/  SEL R13, R11, RZ, P0 ;  /* 0x000000ff0b0d7207 */ /* 0x000fe40000000000 */
[----:B------:R-:W-:Y:S02]  /*02c0*/  FSETP.NAN.AND P0, PT, R12, R12, PT ;  /* 0x0000000c0c00720b */ /* 0x000fe40003f08000 */
[----:B------:R-:W-:Y:S01]  /*02d0*/  FSETP.NAN.AND P1, PT, R18, R18, PT ;  /* 0x000000121200720b */ /* 0x000fe20003f28000 */
[----:B------:R-:W-:Y:S01]  /*02e0*/  IMAD.U32 R13, R13, 0x10000, RZ ;  /* 0x000100000d0d7824 */ /* 0x000fe200078e00ff */
[----:B------:R-:W-:-:S04]  /*02f0*/  SEL R11, R11, RZ, P2 ;  /* 0x000000ff0b0b7207 */ /* 0x000fc80001000000 */
[----:B------:R-:W-:Y:S02]  /*0300*/  FSETP.GT.AND P3, PT, R12, R13, PT ;  /* 0x0000000d0c00720b */ /* 0x000fe40003f64000 */
[----:B------:R-:W-:-:S03]  /*0310*/  SHF.L.U32 R11, R11, 0x10, RZ ;  /* 0x000000100b0b7819 */ /* 0x000fc600000006ff */
[----:B------:R-:W-:Y:S02]  /*0320*/  @!P0 FSEL R12, R12, R13, P3 ;  /* 0x0000000d0c0c8208 */ /* 0x000fe40001800000 */
[----:B------:R-:W-:-:S03]  /*0330*/  FSETP.GT.AND P2, PT, R18, R11, PT ;  /* 0x0000000b1200720b */ /* 0x000fc60003f44000 */
[----:B------:R-:W-:Y:S01]  /*0340*/  FMUL R12, R12, 0.0078740157186985015869 ;  /* 0x3c0102040c0c7820 */ /* 0x000fe20000400000 */
[----:B------:R-:W-:-:S04]  /*0350*/  @!P1 FSEL R18, R18, R11, P2 ;  /* 0x0000000b12129208 */ /* 0x000fc80001000000 */
[----:B------:R-:W-:Y:S01]  /*0360*/  FSETP.GT.AND P0, PT, R12, 9.9999997473787516356e-06, PT ;  /* 0x3727c5ac0c00780b */ /* 0x000fe20003f04000 */
[----:B------:R-:W-:Y:S01]  /*0370*/  FMUL R13, R18, 0.0078740157186985015869 ;  /* 0x3c010204120d7820 */ /* 0x000fe20000400000 */
[----:B------:R-:W-:-:S04]  /*0380*/  FSETP.NAN.AND P2, PT, R12, R12, PT ;  /* 0x0000000c0c00720b */ /* 0x000fc80003f48000 */
[C---:B------:R-:W-:Y:S02]  /*0390*/  FSETP.GT.AND P1, PT, R13.reuse, 9.9999997473787516356e-06, PT ;  /* 0x3727c5ac0d00780b */ /* 0x040fe40003f24000 */
[----:B----4-:R-:W-:Y:S02]  /*03a0*/  I2FP.F32.S32 R11, R2 ;  /* 0x00000002000b7245 */ /* 0x010fe40000201400 */
[----:B------:R-:W-:Y:S02]  /*03b0*/  FSETP.NAN.AND P3, PT, R13, R13, PT ;  /* 0x0000000d0d00720b */ /* 0x000fe40003f68000 */
[----:B------:R-:W-:Y:S02]  /*03c0*/  I2FP.F32.S32 R2, R3 ;  /* 0x0000000300027245 */ /* 0x000fe40000201400 */
[----:B------:R-:W-:Y:S01]  /*03d0*/  @!P0 FSEL R12, R12, 9.9999997473787516356e-06, P2 ;  /* 0x3727c5ac0c0c8808 */ /* 0x000fe20001000000 */
[C---:B------:R-:W-:Y:S01]  /*03e0*/  IMAD.U32 R3, R8.reuse, 0x10000, RZ ;  /* 0x0001000008037824 */ /* 0x040fe200078e00ff */
[----:B------:R-:W-:-:S03]  /*03f0*/  PRMT R8, R8, 0x7632, R8 ;  /* 0x0000763208087816 */ /* 0x000fc60000000008 */
[----:B------:R-:W-:Y:S01]  /*0400*/  @!P1 FSEL R13, R13, 9.9999997473787516356e-06, P3 ;  /* 0x3727c5ac0d0d9808 */ /* 0x000fe20001800000 */
[----:B------:R-:W-:Y:S01]  /*0410*/  FMUL R12, R11, R12 ;  /* 0x0000000c0b0c7220 */ /* 0x000fe20000400000 */
[--C-:B------:R-:W-:Y:S01]  /*0420*/  FADD R11, R4, R3.reuse ;  /* 0x00000003040b7221 */ /* 0x100fe20000000000 */
[----:B------:R-:W-:Y:S02]  /*0430*/  PRMT R3, R10, 0x7632, R3 ;  /* 0x000076320a037816 */ /* 0x000fe40000000003 */
[C---:B------:R-:W-:Y:S01]  /*0440*/  PRMT R4, R9.reuse, 0x7632, R4 ;  /* 0x0000763209047816 */ /* 0x040fe20000000004 */
[----:B------:R-:W-:Y:S01]  /*0450*/  FMUL R13, R2, R13 ;  /* 0x0000000d020d7220 */ /* 0x000fe20000400000 */
[----:B------:R-:W-:Y:S01]  /*0460*/  SHF.L.U32 R8, R8, 0x10, RZ ;  /* 0x0000001008087819 */ /* 0x000fe200000006ff */
[----:B------:R-:W-:Y:S01]  /*0470*/  IMAD.U32 R10, R10, 0x10000, RZ ;  /* 0x000100000a0a7824 */ /* 0x000fe200078e00ff */
[----:B------:R-:W-:Y:S01]  /*0480*/  PRMT R2, R0, 0x7632, R2 ;  /* 0x0000763200027816 */ /* 0x000fe20000000002 */
[----:B------:R-:W-:Y:S01]  /*0490*/  IMAD.U32 R9, R9, 0x10000, RZ ;  /* 0x0001000009097824 */ /* 0x000fe200078e00ff */
[----:B------:R-:W-:Y:S01]  /*04a0*/  SHF.L.U32 R4, R4, 0x10, RZ ;  /* 0x0000001004047819 */ /* 0x000fe200000006ff */
[----:B------:R-:W-:Y:S01]  /*04b0*/  IMAD.U32 R3, R3, 0x10000, RZ ;  /* 0x0001000003037824 */ /* 0x000fe200078e00ff */
[----:B------:R-:W-:Y:S01]  /*04c0*/  SHF.L.U32 R2, R2, 0x10, RZ ;  /* 0x0000001002027819 */ /* 0x000fe200000006ff */
[----:B------:R-:W-:Y:S01]  /*04d0*/  FADD R5, R5, R8 ;  /* 0x0000000805057221 */ /* 0x000fe20000000000 */
[----:B------:R-:W-:Y:S01]  /*04e0*/  FFMA R9, R10, R12, R9 ;  /* 0x0000000c0a097223 */ /* 0x000fe20000000009 */
[----:B------:R-:W-:Y:S01]  /*04f0*/  IMAD.U32 R0, R0, 0x10000, RZ ;  /* 0x0001000000007824 */ /* 0x000fe200078e00ff */
[----:B------:R-:W-:-:S03]  /*0500*/  FFMA R3, R3, R13, R4 ;  /* 0x0000000d03037223 */ /* 0x000fc60000000004 */
[----:B------:R-:W-:Y:S01]  /*0510*/  FFMA R0, R11, R9, R0 ;  /* 0x000000090b007223 */ /* 0x000fe20000000000 */
[----:B------:R-:W-:-:S05]  /*0520*/  FFMA R3, R5, R3, R2 ;  /* 0x0000000305037223 */ /* 0x000fca0000000002 */
[----:B------:R-:W-:-:S05]  /*0530*/  F2FP.BF16.PACK_AB R3, R3, R0 ;  /* 0x000000000303723e */ /* 0x000fca00000010ff */
[----:B------:R-:W-:Y:S01]  /*0540*/  STG.E [R6.64], R3 ;  /* 0x0000000306007986 */ /* 0x000fe2000c101904 */
[----:B------:R-:W-:Y:S05]  /*0550*/  EXIT ;  /* 0x000000000000794d */ /* 0x000fea0003800000 */
.L_x_0:
[----:B------:R-:W-:-:S00]  /*0560*/  BRA `(.L_x_0) ;  /* 0xfffffff000007947 */ /* 0x000fc0000383ffff */
[----:B------:R-:W-:-:S00]  /*0570*/  NOP ;  /* 0x0000000000007918 */ /* 0x000fc00000000000 */
        /* <DEDUP_REMOVED lines=8> */
.L_x_1:
